//
// Generated by NVIDIA NVVM Compiler
//
// Compiler Build ID: CL-36424714
// Cuda compilation tools, release 13.0, V13.0.88
// Based on NVVM 20.0.0
//

.version 9.0
.target sm_100
.address_size 64

	// .globl	_Z40stitch_y_uv_with_linesize_kernel_yuv420pPKPhS1_S1_PiS2_S2_S_S_iiiiii

.visible .entry _Z40stitch_y_uv_with_linesize_kernel_yuv420pPKPhS1_S1_PiS2_S2_S_S_iiiiii(
	.param .u64 .ptr .align 1 _Z40stitch_y_uv_with_linesize_kernel_yuv420pPKPhS1_S1_PiS2_S2_S_S_iiiiii_param_0,
	.param .u64 .ptr .align 1 _Z40stitch_y_uv_with_linesize_kernel_yuv420pPKPhS1_S1_PiS2_S2_S_S_iiiiii_param_1,
	.param .u64 .ptr .align 1 _Z40stitch_y_uv_with_linesize_kernel_yuv420pPKPhS1_S1_PiS2_S2_S_S_iiiiii_param_2,
	.param .u64 .ptr .align 1 _Z40stitch_y_uv_with_linesize_kernel_yuv420pPKPhS1_S1_PiS2_S2_S_S_iiiiii_param_3,
	.param .u64 .ptr .align 1 _Z40stitch_y_uv_with_linesize_kernel_yuv420pPKPhS1_S1_PiS2_S2_S_S_iiiiii_param_4,
	.param .u64 .ptr .align 1 _Z40stitch_y_uv_with_linesize_kernel_yuv420pPKPhS1_S1_PiS2_S2_S_S_iiiiii_param_5,
	.param .u64 .ptr .align 1 _Z40stitch_y_uv_with_linesize_kernel_yuv420pPKPhS1_S1_PiS2_S2_S_S_iiiiii_param_6,
	.param .u64 .ptr .align 1 _Z40stitch_y_uv_with_linesize_kernel_yuv420pPKPhS1_S1_PiS2_S2_S_S_iiiiii_param_7,
	.param .u32 _Z40stitch_y_uv_with_linesize_kernel_yuv420pPKPhS1_S1_PiS2_S2_S_S_iiiiii_param_8,
	.param .u32 _Z40stitch_y_uv_with_linesize_kernel_yuv420pPKPhS1_S1_PiS2_S2_S_S_iiiiii_param_9,
	.param .u32 _Z40stitch_y_uv_with_linesize_kernel_yuv420pPKPhS1_S1_PiS2_S2_S_S_iiiiii_param_10,
	.param .u32 _Z40stitch_y_uv_with_linesize_kernel_yuv420pPKPhS1_S1_PiS2_S2_S_S_iiiiii_param_11,
	.param .u32 _Z40stitch_y_uv_with_linesize_kernel_yuv420pPKPhS1_S1_PiS2_S2_S_S_iiiiii_param_12,
	.param .u32 _Z40stitch_y_uv_with_linesize_kernel_yuv420pPKPhS1_S1_PiS2_S2_S_S_iiiiii_param_13
)
{
	.reg .pred 	%p<23>;
	.reg .b16 	%rs<60>;
	.reg .b32 	%r<76>;
	.reg .b64 	%rd<110>;

	ld.param.u64 	%rd29, [_Z40stitch_y_uv_with_linesize_kernel_yuv420pPKPhS1_S1_PiS2_S2_S_S_iiiiii_param_0];
	ld.param.u64 	%rd31, [_Z40stitch_y_uv_with_linesize_kernel_yuv420pPKPhS1_S1_PiS2_S2_S_S_iiiiii_param_2];
	ld.param.u64 	%rd32, [_Z40stitch_y_uv_with_linesize_kernel_yuv420pPKPhS1_S1_PiS2_S2_S_S_iiiiii_param_3];
	ld.param.u64 	%rd34, [_Z40stitch_y_uv_with_linesize_kernel_yuv420pPKPhS1_S1_PiS2_S2_S_S_iiiiii_param_5];
	ld.param.u64 	%rd36, [_Z40stitch_y_uv_with_linesize_kernel_yuv420pPKPhS1_S1_PiS2_S2_S_S_iiiiii_param_6];
	ld.param.u64 	%rd35, [_Z40stitch_y_uv_with_linesize_kernel_yuv420pPKPhS1_S1_PiS2_S2_S_S_iiiiii_param_7];
	ld.param.u32 	%r32, [_Z40stitch_y_uv_with_linesize_kernel_yuv420pPKPhS1_S1_PiS2_S2_S_S_iiiiii_param_8];
	ld.param.u32 	%r33, [_Z40stitch_y_uv_with_linesize_kernel_yuv420pPKPhS1_S1_PiS2_S2_S_S_iiiiii_param_9];
	ld.param.u32 	%r36, [_Z40stitch_y_uv_with_linesize_kernel_yuv420pPKPhS1_S1_PiS2_S2_S_S_iiiiii_param_10];
	ld.param.u32 	%r34, [_Z40stitch_y_uv_with_linesize_kernel_yuv420pPKPhS1_S1_PiS2_S2_S_S_iiiiii_param_11];
	ld.param.u32 	%r37, [_Z40stitch_y_uv_with_linesize_kernel_yuv420pPKPhS1_S1_PiS2_S2_S_S_iiiiii_param_13];
	cvta.to.global.u64 	%rd1, %rd36;
	mov.u32 	%r38, %ctaid.x;
	mov.u32 	%r39, %ntid.x;
	mov.u32 	%r40, %tid.x;
	mad.lo.s32 	%r1, %r38, %r39, %r40;
	mov.u32 	%r41, %ctaid.y;
	mov.u32 	%r42, %ntid.y;
	mov.u32 	%r43, %tid.y;
	mad.lo.s32 	%r44, %r41, %r42, %r43;
	setp.ge.s32 	%p1, %r1, %r36;
	setp.ge.s32 	%p2, %r44, %r37;
	or.pred  	%p3, %p1, %p2;
	@%p3 bra 	$L__BB0_27;
	cvta.to.global.u64 	%rd37, %rd29;
	cvta.to.global.u64 	%rd38, %rd32;
	mul.wide.s32 	%rd39, %r1, 8;
	add.s64 	%rd40, %rd37, %rd39;
	ld.global.u64 	%rd41, [%rd40];
	cvta.to.global.u64 	%rd2, %rd41;
	mul.wide.s32 	%rd42, %r1, 4;
	add.s64 	%rd43, %rd38, %rd42;
	ld.global.u32 	%r45, [%rd43];
	mul.lo.s32 	%r46, %r45, %r44;
	cvt.s64.s32 	%rd3, %r46;
	mul.lo.s32 	%r47, %r32, %r44;
	cvt.s64.s32 	%rd44, %r47;
	mul.lo.s32 	%r48, %r34, %r1;
	cvt.s64.s32 	%rd4, %r48;
	add.s64 	%rd5, %rd4, %rd44;
	setp.lt.s32 	%p4, %r34, 1;
	@%p4 bra 	$L__BB0_14;
	and.b32  	%r3, %r34, 15;
	setp.lt.u32 	%p5, %r34, 16;
	mov.b32 	%r68, 0;
	@%p5 bra 	$L__BB0_5;
	and.b32  	%r68, %r34, 2147483632;
	neg.s32 	%r66, %r68;
	add.s64 	%rd45, %rd3, %rd2;
	add.s64 	%rd105, %rd45, 7;
	add.s64 	%rd46, %rd5, %rd1;
	add.s64 	%rd104, %rd46, 7;
$L__BB0_4:
	.pragma "nounroll";
	ld.global.u8 	%rs1, [%rd105+-7];
	st.global.u8 	[%rd104+-7], %rs1;
	ld.global.u8 	%rs2, [%rd105+-6];
	st.global.u8 	[%rd104+-6], %rs2;
	ld.global.u8 	%rs3, [%rd105+-5];
	st.global.u8 	[%rd104+-5], %rs3;
	ld.global.u8 	%rs4, [%rd105+-4];
	st.global.u8 	[%rd104+-4], %rs4;
	ld.global.u8 	%rs5, [%rd105+-3];
	st.global.u8 	[%rd104+-3], %rs5;
	ld.global.u8 	%rs6, [%rd105+-2];
	st.global.u8 	[%rd104+-2], %rs6;
	ld.global.u8 	%rs7, [%rd105+-1];
	st.global.u8 	[%rd104+-1], %rs7;
	ld.global.u8 	%rs8, [%rd105];
	st.global.u8 	[%rd104], %rs8;
	ld.global.u8 	%rs9, [%rd105+1];
	st.global.u8 	[%rd104+1], %rs9;
	ld.global.u8 	%rs10, [%rd105+2];
	st.global.u8 	[%rd104+2], %rs10;
	ld.global.u8 	%rs11, [%rd105+3];
	st.global.u8 	[%rd104+3], %rs11;
	ld.global.u8 	%rs12, [%rd105+4];
	st.global.u8 	[%rd104+4], %rs12;
	ld.global.u8 	%rs13, [%rd105+5];
	st.global.u8 	[%rd104+5], %rs13;
	ld.global.u8 	%rs14, [%rd105+6];
	st.global.u8 	[%rd104+6], %rs14;
	ld.global.u8 	%rs15, [%rd105+7];
	st.global.u8 	[%rd104+7], %rs15;
	ld.global.u8 	%rs16, [%rd105+8];
	st.global.u8 	[%rd104+8], %rs16;
	add.s32 	%r66, %r66, 16;
	add.s64 	%rd105, %rd105, 16;
	add.s64 	%rd104, %rd104, 16;
	setp.ne.s32 	%p6, %r66, 0;
	@%p6 bra 	$L__BB0_4;
$L__BB0_5:
	setp.eq.s32 	%p7, %r3, 0;
	@%p7 bra 	$L__BB0_14;
	and.b32  	%r9, %r34, 7;
	setp.lt.u32 	%p8, %r3, 8;
	@%p8 bra 	$L__BB0_8;
	cvt.u64.u32 	%rd47, %r68;
	add.s64 	%rd48, %rd47, %rd3;
	add.s64 	%rd49, %rd2, %rd48;
	ld.global.u8 	%rs17, [%rd49];
	add.s64 	%rd50, %rd5, %rd47;
	add.s64 	%rd51, %rd1, %rd50;
	st.global.u8 	[%rd51], %rs17;
	ld.global.u8 	%rs18, [%rd49+1];
	st.global.u8 	[%rd51+1], %rs18;
	ld.global.u8 	%rs19, [%rd49+2];
	st.global.u8 	[%rd51+2], %rs19;
	ld.global.u8 	%rs20, [%rd49+3];
	st.global.u8 	[%rd51+3], %rs20;
	ld.global.u8 	%rs21, [%rd49+4];
	st.global.u8 	[%rd51+4], %rs21;
	ld.global.u8 	%rs22, [%rd49+5];
	st.global.u8 	[%rd51+5], %rs22;
	ld.global.u8 	%rs23, [%rd49+6];
	st.global.u8 	[%rd51+6], %rs23;
	ld.global.u8 	%rs24, [%rd49+7];
	st.global.u8 	[%rd51+7], %rs24;
	add.s32 	%r68, %r68, 8;
$L__BB0_8:
	setp.eq.s32 	%p9, %r9, 0;
	@%p9 bra 	$L__BB0_14;
	and.b32  	%r12, %r34, 3;
	setp.lt.u32 	%p10, %r9, 4;
	@%p10 bra 	$L__BB0_11;
	cvt.u64.u32 	%rd52, %r68;
	add.s64 	%rd53, %rd52, %rd3;
	add.s64 	%rd54, %rd2, %rd53;
	ld.global.u8 	%rs25, [%rd54];
	add.s64 	%rd55, %rd5, %rd52;
	add.s64 	%rd56, %rd1, %rd55;
	st.global.u8 	[%rd56], %rs25;
	ld.global.u8 	%rs26, [%rd54+1];
	st.global.u8 	[%rd56+1], %rs26;
	ld.global.u8 	%rs27, [%rd54+2];
	st.global.u8 	[%rd56+2], %rs27;
	ld.global.u8 	%rs28, [%rd54+3];
	st.global.u8 	[%rd56+3], %rs28;
	add.s32 	%r68, %r68, 4;
$L__BB0_11:
	setp.eq.s32 	%p11, %r12, 0;
	@%p11 bra 	$L__BB0_14;
	cvt.u64.u32 	%rd57, %r68;
	add.s64 	%rd58, %rd5, %rd57;
	add.s64 	%rd107, %rd1, %rd58;
	add.s64 	%rd59, %rd3, %rd57;
	add.s64 	%rd106, %rd2, %rd59;
	neg.s32 	%r70, %r12;
$L__BB0_13:
	.pragma "nounroll";
	ld.global.u8 	%rs29, [%rd106];
	st.global.u8 	[%rd107], %rs29;
	add.s64 	%rd107, %rd107, 1;
	add.s64 	%rd106, %rd106, 1;
	add.s32 	%r70, %r70, 1;
	setp.ne.s32 	%p12, %r70, 0;
	@%p12 bra 	$L__BB0_13;
$L__BB0_14:
	shr.u32 	%r50, %r37, 1;
	setp.ge.u32 	%p13, %r44, %r50;
	@%p13 bra 	$L__BB0_27;
	ld.param.u64 	%rd103, [_Z40stitch_y_uv_with_linesize_kernel_yuv420pPKPhS1_S1_PiS2_S2_S_S_iiiiii_param_4];
	ld.param.u64 	%rd102, [_Z40stitch_y_uv_with_linesize_kernel_yuv420pPKPhS1_S1_PiS2_S2_S_S_iiiiii_param_1];
	shr.u32 	%r51, %r34, 31;
	add.s32 	%r52, %r34, %r51;
	shr.s32 	%r18, %r52, 1;
	cvta.to.global.u64 	%rd60, %rd102;
	add.s64 	%rd62, %rd60, %rd39;
	ld.global.u64 	%rd63, [%rd62];
	cvta.to.global.u64 	%rd18, %rd63;
	cvta.to.global.u64 	%rd64, %rd103;
	mul.wide.s32 	%rd65, %r1, 4;
	add.s64 	%rd66, %rd64, %rd65;
	ld.global.u32 	%r53, [%rd66];
	mul.lo.s32 	%r54, %r53, %r44;
	cvt.s64.s32 	%rd19, %r54;
	cvta.to.global.u64 	%rd67, %rd31;
	add.s64 	%rd68, %rd67, %rd39;
	ld.global.u64 	%rd69, [%rd68];
	cvta.to.global.u64 	%rd20, %rd69;
	cvta.to.global.u64 	%rd70, %rd34;
	add.s64 	%rd71, %rd70, %rd65;
	ld.global.u32 	%r55, [%rd71];
	mul.lo.s32 	%r56, %r55, %r44;
	cvt.s64.s32 	%rd21, %r56;
	mul.lo.s32 	%r57, %r33, %r44;
	cvt.s64.s32 	%rd72, %r57;
	add.s64 	%rd73, %rd4, %rd72;
	cvta.to.global.u64 	%rd74, %rd35;
	add.s64 	%rd22, %rd74, %rd73;
	setp.lt.s32 	%p14, %r34, 2;
	@%p14 bra 	$L__BB0_27;
	add.s32 	%r59, %r18, -1;
	and.b32  	%r19, %r18, 7;
	setp.lt.u32 	%p15, %r59, 7;
	mov.b32 	%r74, 0;
	@%p15 bra 	$L__BB0_19;
	and.b32  	%r74, %r18, 1073741816;
	neg.s32 	%r72, %r74;
	add.s64 	%rd75, %rd19, %rd18;
	add.s64 	%rd109, %rd75, 3;
	add.s64 	%rd76, %rd21, %rd20;
	add.s64 	%rd108, %rd76, 3;
	mov.b32 	%r71, 0;
$L__BB0_18:
	.pragma "nounroll";
	ld.global.u8 	%rs30, [%rd109+-3];
	cvt.u64.u32 	%rd77, %r71;
	add.s64 	%rd78, %rd22, %rd77;
	st.global.u8 	[%rd78], %rs30;
	ld.global.u8 	%rs31, [%rd108+-3];
	st.global.u8 	[%rd78+1], %rs31;
	ld.global.u8 	%rs32, [%rd109+-2];
	st.global.u8 	[%rd78+2], %rs32;
	ld.global.u8 	%rs33, [%rd108+-2];
	st.global.u8 	[%rd78+3], %rs33;
	ld.global.u8 	%rs34, [%rd109+-1];
	st.global.u8 	[%rd78+4], %rs34;
	ld.global.u8 	%rs35, [%rd108+-1];
	st.global.u8 	[%rd78+5], %rs35;
	ld.global.u8 	%rs36, [%rd109];
	st.global.u8 	[%rd78+6], %rs36;
	ld.global.u8 	%rs37, [%rd108];
	st.global.u8 	[%rd78+7], %rs37;
	ld.global.u8 	%rs38, [%rd109+1];
	st.global.u8 	[%rd78+8], %rs38;
	ld.global.u8 	%rs39, [%rd108+1];
	st.global.u8 	[%rd78+9], %rs39;
	ld.global.u8 	%rs40, [%rd109+2];
	st.global.u8 	[%rd78+10], %rs40;
	ld.global.u8 	%rs41, [%rd108+2];
	st.global.u8 	[%rd78+11], %rs41;
	ld.global.u8 	%rs42, [%rd109+3];
	st.global.u8 	[%rd78+12], %rs42;
	ld.global.u8 	%rs43, [%rd108+3];
	st.global.u8 	[%rd78+13], %rs43;
	ld.global.u8 	%rs44, [%rd109+4];
	st.global.u8 	[%rd78+14], %rs44;
	ld.global.u8 	%rs45, [%rd108+4];
	st.global.u8 	[%rd78+15], %rs45;
	add.s32 	%r72, %r72, 8;
	add.s32 	%r71, %r71, 16;
	add.s64 	%rd109, %rd109, 8;
	add.s64 	%rd108, %rd108, 8;
	setp.ne.s32 	%p16, %r72, 0;
	@%p16 bra 	$L__BB0_18;
$L__BB0_19:
	setp.eq.s32 	%p17, %r19, 0;
	@%p17 bra 	$L__BB0_27;
	and.b32  	%r27, %r18, 3;
	setp.lt.u32 	%p18, %r19, 4;
	@%p18 bra 	$L__BB0_22;
	cvt.u64.u32 	%rd79, %r74;
	add.s64 	%rd80, %rd79, %rd19;
	add.s64 	%rd81, %rd18, %rd80;
	ld.global.u8 	%rs46, [%rd81];
	shl.b32 	%r61, %r74, 1;
	cvt.u64.u32 	%rd82, %r61;
	add.s64 	%rd83, %rd22, %rd82;
	st.global.u8 	[%rd83], %rs46;
	add.s64 	%rd84, %rd79, %rd21;
	add.s64 	%rd85, %rd20, %rd84;
	ld.global.u8 	%rs47, [%rd85];
	st.global.u8 	[%rd83+1], %rs47;
	ld.global.u8 	%rs48, [%rd81+1];
	st.global.u8 	[%rd83+2], %rs48;
	ld.global.u8 	%rs49, [%rd85+1];
	st.global.u8 	[%rd83+3], %rs49;
	ld.global.u8 	%rs50, [%rd81+2];
	st.global.u8 	[%rd83+4], %rs50;
	ld.global.u8 	%rs51, [%rd85+2];
	st.global.u8 	[%rd83+5], %rs51;
	ld.global.u8 	%rs52, [%rd81+3];
	st.global.u8 	[%rd83+6], %rs52;
	ld.global.u8 	%rs53, [%rd85+3];
	st.global.u8 	[%rd83+7], %rs53;
	add.s32 	%r74, %r74, 4;
$L__BB0_22:
	setp.eq.s32 	%p19, %r27, 0;
	@%p19 bra 	$L__BB0_27;
	setp.eq.s32 	%p20, %r27, 1;
	@%p20 bra 	$L__BB0_25;
	cvt.u64.u32 	%rd86, %r74;
	add.s64 	%rd87, %rd86, %rd19;
	add.s64 	%rd88, %rd18, %rd87;
	ld.global.u8 	%rs54, [%rd88];
	shl.b32 	%r62, %r74, 1;
	cvt.u64.u32 	%rd89, %r62;
	add.s64 	%rd90, %rd22, %rd89;
	st.global.u8 	[%rd90], %rs54;
	add.s64 	%rd91, %rd86, %rd21;
	add.s64 	%rd92, %rd20, %rd91;
	ld.global.u8 	%rs55, [%rd92];
	st.global.u8 	[%rd90+1], %rs55;
	ld.global.u8 	%rs56, [%rd88+1];
	add.s32 	%r63, %r62, 2;
	cvt.u64.u32 	%rd93, %r63;
	add.s64 	%rd94, %rd22, %rd93;
	st.global.u8 	[%rd94], %rs56;
	ld.global.u8 	%rs57, [%rd92+1];
	st.global.u8 	[%rd94+1], %rs57;
	add.s32 	%r74, %r74, 2;
$L__BB0_25:
	and.b32  	%r64, %r18, 1;
	setp.eq.b32 	%p21, %r64, 1;
	not.pred 	%p22, %p21;
	@%p22 bra 	$L__BB0_27;
	cvt.u64.u32 	%rd95, %r74;
	add.s64 	%rd96, %rd95, %rd19;
	add.s64 	%rd97, %rd18, %rd96;
	ld.global.u8 	%rs58, [%rd97];
	shl.b32 	%r65, %r74, 1;
	cvt.u64.u32 	%rd98, %r65;
	add.s64 	%rd99, %rd22, %rd98;
	st.global.u8 	[%rd99], %rs58;
	add.s64 	%rd100, %rd95, %rd21;
	add.s64 	%rd101, %rd20, %rd100;
	ld.global.u8 	%rs59, [%rd101];
	st.global.u8 	[%rd99+1], %rs59;
$L__BB0_27:
	ret;

}


// ===== COMPILED SASS (sm_100) =====

	.target	sm_100

	.elftype	@"ET_EXEC"


//--------------------- .note.nv.tkinfo           --------------------------
	.section	.note.nv.tkinfo,"",@"SHT_NOTE"
	.sectionflags	@"SHF_NOTE_NV_TKINFO"
	.tkinfo
        /*0018*/ 	.word	0x00000002
        /*0030*/ 	.string	""
        /*0030*/ 	.string	"ptxas"
        /*0030*/ 	.string	"Cuda compilation tools, release 13.0, V13.0.88"
        /*0030*/ 	.string	"Build cuda_13.0.r13.0/compiler.36424714_0"
        /*0030*/ 	.string	"-arch sm_100 -m 64 "



//--------------------- .note.nv.cuinfo           --------------------------
	.section	.note.nv.cuinfo,"",@"SHT_NOTE"
	.sectionflags	@"SHF_NOTE_NV_CUINFO"
        /*0018*/ 	.short	0x0002
        /*001a*/ 	.short	0x0064
        /*001c*/ 	.short	0x0082
	.zero		2


//--------------------- .nv.info                  --------------------------
	.section	.nv.info,"",@"SHT_CUDA_INFO"
	.align	4


	//----- nvinfo : EIATTR_REGCOUNT
	.align		4
        /*0000*/ 	.byte	0x04, 0x2f
        /*0002*/ 	.short	(.L_1 - .L_0)
	.align		4
.L_0:
        /*0004*/ 	.word	index@(_Z40stitch_y_uv_with_linesize_kernel_yuv420pPKPhS1_S1_PiS2_S2_S_S_iiiiii)
        /*0008*/ 	.word	0x00000020


	//----- nvinfo : EIATTR_FRAME_SIZE
	.align		4
.L_1:
        /*000c*/ 	.byte	0x04, 0x11
        /*000e*/ 	.short	(.L_3 - .L_2)
	.align		4
.L_2:
        /*0010*/ 	.word	index@(_Z40stitch_y_uv_with_linesize_kernel_yuv420pPKPhS1_S1_PiS2_S2_S_S_iiiiii)
        /*0014*/ 	.word	0x00000000


	//----- nvinfo : EIATTR_MIN_STACK_SIZE
	.align		4
.L_3:
        /*0018*/ 	.byte	0x04, 0x12
        /*001a*/ 	.short	(.L_5 - .L_4)
	.align		4
.L_4:
        /*001c*/ 	.word	index@(_Z40stitch_y_uv_with_linesize_kernel_yuv420pPKPhS1_S1_PiS2_S2_S_S_iiiiii)
        /*0020*/ 	.word	0x00000000
.L_5:


//--------------------- .nv.compat                --------------------------
	.section	.nv.compat,"",@"SHT_CUDA_COMPAT_INFO"
	.align	4
        /*0000*/ 	.byte	0x02, 0x09, 0x00, 0x00, 0x02, 0x02, 0x01, 0x00, 0x02, 0x05, 0x05, 0x00, 0x03, 0x07, 0x01, 0x01
        /*0010*/ 	.byte	0x02, 0x03, 0x00, 0x00, 0x02, 0x06, 0x01, 0x00, 0x04, 0x0b, 0x08, 0x00, 0x09, 0x00, 0x00, 0x00
        /*0020*/ 	.byte	0x00, 0x00, 0x00, 0x00


//--------------------- .nv.info._Z40stitch_y_uv_with_linesize_kernel_yuv420pPKPhS1_S1_PiS2_S2_S_S_iiiiii --------------------------
	.section	.nv.info._Z40stitch_y_uv_with_linesize_kernel_yuv420pPKPhS1_S1_PiS2_S2_S_S_iiiiii,"",@"SHT_CUDA_INFO"
	.sectionflags	@""
	.align	4


	//----- nvinfo : EIATTR_CUDA_API_VERSION
	.align		4
        /*0000*/ 	.byte	0x04, 0x37
        /*0002*/ 	.short	(.L_7 - .L_6)
.L_6:
        /*0004*/ 	.word	0x00000082


	//----- nvinfo : EIATTR_KPARAM_INFO
	.align		4
.L_7:
        /*0008*/ 	.byte	0x04, 0x17
        /*000a*/ 	.short	(.L_9 - .L_8)
.L_8:
        /*000c*/ 	.word	0x00000000
        /*0010*/ 	.short	0x000d
        /*0012*/ 	.short	0x0054
        /*0014*/ 	.byte	0x00, 0xf0, 0x11, 0x00


	//----- nvinfo : EIATTR_KPARAM_INFO
	.align		4
.L_9:
        /*0018*/ 	.byte	0x04, 0x17
        /*001a*/ 	.short	(.L_11 - .L_10)
.L_10:
        /*001c*/ 	.word	0x00000000
        /*0020*/ 	.short	0x000c
        /*0022*/ 	.short	0x0050
        /*0024*/ 	.byte	0x00, 0xf0, 0x11, 0x00


	//----- nvinfo : EIATTR_KPARAM_INFO
	.align		4
.L_11:
        /*0028*/ 	.byte	0x04, 0x17
        /*002a*/ 	.short	(.L_13 - .L_12)
.L_12:
        /*002c*/ 	.word	0x00000000
        /*0030*/ 	.short	0x000b
        /*0032*/ 	.short	0x004c
        /*0034*/ 	.byte	0x00, 0xf0, 0x11, 0x00


	//----- nvinfo : EIATTR_KPARAM_INFO
	.align		4
.L_13:
        /*0038*/ 	.byte	0x04, 0x17
        /*003a*/ 	.short	(.L_15 - .L_14)
.L_14:
        /*003c*/ 	.word	0x00000000
        /*0040*/ 	.short	0x000a
        /*0042*/ 	.short	0x0048
        /*0044*/ 	.byte	0x00, 0xf0, 0x11, 0x00


	//----- nvinfo : EIATTR_KPARAM_INFO
	.align		4
.L_15:
        /*0048*/ 	.byte	0x04, 0x17
        /*004a*/ 	.short	(.L_17 - .L_16)
.L_16:
        /*004c*/ 	.word	0x00000000
        /*0050*/ 	.short	0x0009
        /*0052*/ 	.short	0x0044
        /*0054*/ 	.byte	0x00, 0xf0, 0x11, 0x00


	//----- nvinfo : EIATTR_KPARAM_INFO
	.align		4
.L_17:
        /*0058*/ 	.byte	0x04, 0x17
        /*005a*/ 	.short	(.L_19 - .L_18)
.L_18:
        /*005c*/ 	.word	0x00000000
        /*0060*/ 	.short	0x0008
        /*0062*/ 	.short	0x0040
        /*0064*/ 	.byte	0x00, 0xf0, 0x11, 0x00


	//----- nvinfo : EIATTR_KPARAM_INFO
	.align		4
.L_19:
        /*0068*/ 	.byte	0x04, 0x17
        /*006a*/ 	.short	(.L_21 - .L_20)
.L_20:
        /*006c*/ 	.word	0x00000000
        /*0070*/ 	.short	0x0007
        /*0072*/ 	.short	0x0038
        /*0074*/ 	.byte	0x00, 0xf5, 0x21, 0x00


	//----- nvinfo : EIATTR_KPARAM_INFO
	.align		4
.L_21:
        /*0078*/ 	.byte	0x04, 0x17
        /*007a*/ 	.short	(.L_23 - .L_22)
.L_22:
        /*007c*/ 	.word	0x00000000
        /*0080*/ 	.short	0x0006
        /*0082*/ 	.short	0x0030
        /*0084*/ 	.byte	0x00, 0xf5, 0x21, 0x00


	//----- nvinfo : EIATTR_KPARAM_INFO
	.align		4
.L_23:
        /*0088*/ 	.byte	0x04, 0x17
        /*008a*/ 	.short	(.L_25 - .L_24)
.L_24:
        /*008c*/ 	.word	0x00000000
        /*0090*/ 	.short	0x0005
        /*0092*/ 	.short	0x0028
        /*0094*/ 	.byte	0x00, 0xf5, 0x21, 0x00


	//----- nvinfo : EIATTR_KPARAM_INFO
	.align		4
.L_25:
        /*0098*/ 	.byte	0x04, 0x17
        /*009a*/ 	.short	(.L_27 - .L_26)
.L_26:
        /*009c*/ 	.word	0x00000000
        /*00a0*/ 	.short	0x0004
        /*00a2*/ 	.short	0x0020
        /*00a4*/ 	.byte	0x00, 0xf5, 0x21, 0x00


	//----- nvinfo : EIATTR_KPARAM_INFO
	.align		4
.L_27:
        /*00a8*/ 	.byte	0x04, 0x17
        /*00aa*/ 	.short	(.L_29 - .L_28)
.L_28:
        /*00ac*/ 	.word	0x00000000
        /*00b0*/ 	.short	0x0003
        /*00b2*/ 	.short	0x0018
        /*00b4*/ 	.byte	0x00, 0xf5, 0x21, 0x00


	//----- nvinfo : EIATTR_KPARAM_INFO
	.align		4
.L_29:
        /*00b8*/ 	.byte	0x04, 0x17
        /*00ba*/ 	.short	(.L_31 - .L_30)
.L_30:
        /*00bc*/ 	.word	0x00000000
        /*00c0*/ 	.short	0x0002
        /*00c2*/ 	.short	0x0010
        /*00c4*/ 	.byte	0x00, 0xf5, 0x21, 0x00


	//----- nvinfo : EIATTR_KPARAM_INFO
	.align		4
.L_31:
        /*00c8*/ 	.byte	0x04, 0x17
        /*00ca*/ 	.short	(.L_33 - .L_32)
.L_32:
        /*00cc*/ 	.word	0x00000000
        /*00d0*/ 	.short	0x0001
        /*00d2*/ 	.short	0x0008
        /*00d4*/ 	.byte	0x00, 0xf5, 0x21, 0x00


	//----- nvinfo : EIATTR_KPARAM_INFO
	.align		4
.L_33:
        /*00d8*/ 	.byte	0x04, 0x17
        /*00da*/ 	.short	(.L_35 - .L_34)
.L_34:
        /*00dc*/ 	.word	0x00000000
        /*00e0*/ 	.short	0x0000
        /*00e2*/ 	.short	0x0000
        /*00e4*/ 	.byte	0x00, 0xf5, 0x21, 0x00


	//----- nvinfo : EIATTR_SPARSE_MMA_MASK
	.align		4
.L_35:
        /*00e8*/ 	.byte	0x03, 0x50
        /*00ea*/ 	.short	0x0000


	//----- nvinfo : EIATTR_MAXREG_COUNT
	.align		4
        /*00ec*/ 	.byte	0x03, 0x1b
        /*00ee*/ 	.short	0x00ff


	//----- nvinfo : EIATTR_MERCURY_ISA_VERSION
	.align		4
        /*00f0*/ 	.byte	0x03, 0x5f
        /*00f2*/ 	.short	0x0101


	//----- nvinfo : EIATTR_VRC_CTA_INIT_COUNT
	.align		4
        /*00f4*/ 	.byte	0x02, 0x4a
	.zero		1
	.zero		1


	//----- nvinfo : EIATTR_EXIT_INSTR_OFFSETS
	.align		4
        /*00f8*/ 	.byte	0x04, 0x1c
        /*00fa*/ 	.short	(.L_37 - .L_36)


	//   ....[0]....
.L_36:
        /*00fc*/ 	.word	0x000000d0


	//   ....[1]....
        /*0100*/ 	.word	0x000009c0


	//   ....[2]....
        /*0104*/ 	.word	0x00000ac0


	//   ....[3]....
        /*0108*/ 	.word	0x00000f00


	//   ....[4]....
        /*010c*/ 	.word	0x000010c0


	//   ....[5]....
        /*0110*/ 	.word	0x00001240


	//   ....[6]....
        /*0114*/ 	.word	0x000012f0


	//----- nvinfo : EIATTR_CBANK_PARAM_SIZE
	.align		4
.L_37:
        /*0118*/ 	.byte	0x03, 0x19
        /*011a*/ 	.short	0x0058


	//----- nvinfo : EIATTR_PARAM_CBANK
	.align		4
        /*011c*/ 	.byte	0x04, 0x0a
        /*011e*/ 	.short	(.L_39 - .L_38)
	.align		4
.L_38:
        /*0120*/ 	.word	index@(.nv.constant0._Z40stitch_y_uv_with_linesize_kernel_yuv420pPKPhS1_S1_PiS2_S2_S_S_iiiiii)
        /*0124*/ 	.short	0x0380
        /*0126*/ 	.short	0x0058


	//----- nvinfo : EIATTR_SW_WAR
	.align		4
.L_39:
        /*0128*/ 	.byte	0x04, 0x36
        /*012a*/ 	.short	(.L_41 - .L_40)
.L_40:
        /*012c*/ 	.word	0x00000008
.L_41:


//--------------------- .nv.callgraph             --------------------------
	.section	.nv.callgraph,"",@"SHT_CUDA_CALLGRAPH"
	.align	4
	.sectionentsize	8
	.align		4
        /*0000*/ 	.word	0x00000000
	.align		4
        /*0004*/ 	.word	0xffffffff
	.align		4
        /*0008*/ 	.word	0x00000000
	.align		4
        /*000c*/ 	.word	0xfffffffe
	.align		4
        /*0010*/ 	.word	0x00000000
	.align		4
        /*0014*/ 	.word	0xfffffffd
	.align		4
        /*0018*/ 	.word	0x00000000
	.align		4
        /*001c*/ 	.word	0xfffffffc


//--------------------- .text._Z40stitch_y_uv_with_linesize_kernel_yuv420pPKPhS1_S1_PiS2_S2_S_S_iiiiii --------------------------
	.section	.text._Z40stitch_y_uv_with_linesize_kernel_yuv420pPKPhS1_S1_PiS2_S2_S_S_iiiiii,"ax",@progbits
	.align	128
        .global         _Z40stitch_y_uv_with_linesize_kernel_yuv420pPKPhS1_S1_PiS2_S2_S_S_iiiiii
        .type           _Z40stitch_y_uv_with_linesize_kernel_yuv420pPKPhS1_S1_PiS2_S2_S_S_iiiiii,@function
        .size           _Z40stitch_y_uv_with_linesize_kernel_yuv420pPKPhS1_S1_PiS2_S2_S_S_iiiiii,(.L_x_11 - _Z40stitch_y_uv_with_linesize_kernel_yuv420pPKPhS1_S1_PiS2_S2_S_S_iiiiii)
        .other          _Z40stitch_y_uv_with_linesize_kernel_yuv420pPKPhS1_S1_PiS2_S2_S_S_iiiiii,@"STO_CUDA_ENTRY STV_DEFAULT"
_Z40stitch_y_uv_with_linesize_kernel_yuv420pPKPhS1_S1_PiS2_S2_S_S_iiiiii:
.text._Z40stitch_y_uv_with_linesize_kernel_yuv420pPKPhS1_S1_PiS2_S2_S_S_iiiiii:
[----:B------:R-:W-:Y:S01]  /*0000*/  LDC R1, c[0x0][0x37c] ;  /* 0x0000df00ff017b82 */ /* 0x000fe20000000800 */
[----:B------:R-:W0:Y:S07]  /*0010*/  S2R R5, SR_TID.Y ;  /* 0x0000000000057919 */ /* 0x000e2e0000002200 */
[----:B------:R-:W1:Y:S01]  /*0020*/  LDC R8, c[0x0][0x360] ;  /* 0x0000d800ff087b82 */ /* 0x000e620000000800 */
[----:B------:R-:W2:Y:S01]  /*0030*/  LDCU UR8, c[0x0][0x3d4] ;  /* 0x00007a80ff0877ac */ /* 0x000ea20008000800 */
[----:B------:R-:W1:Y:S01]  /*0040*/  S2R R3, SR_TID.X ;  /* 0x0000000000037919 */ /* 0x000e620000002100 */
[----:B------:R-:W3:Y:S05]  /*0050*/  LDCU UR6, c[0x0][0x3c8] ;  /* 0x00007900ff0677ac */ /* 0x000eea0008000800 */
[----:B------:R-:W0:Y:S08]  /*0060*/  S2UR UR5, SR_CTAID.Y ;  /* 0x00000000000579c3 */ /* 0x000e300000002600 */
[----:B------:R-:W0:Y:S08]  /*0070*/  LDC R0, c[0x0][0x364] ;  /* 0x0000d900ff007b82 */ /* 0x000e300000000800 */
[----:B------:R-:W1:Y:S01]  /*0080*/  S2UR UR4, SR_CTAID.X ;  /* 0x00000000000479c3 */ /* 0x000e620000002500 */
[----:B0-----:R-:W-:-:S05]  /*0090*/  IMAD R0, R0, UR5, R5 ;  /* 0x0000000500007c24 */ /* 0x001fca000f8e0205 */
[----:B--2---:R-:W-:Y:S01]  /*00a0*/  ISETP.GE.AND P0, PT, R0, UR8, PT ;  /* 0x0000000800007c0c */ /* 0x004fe2000bf06270 */
[----:B-1----:R-:W-:-:S05]  /*00b0*/  IMAD R8, R8, UR4, R3 ;  /* 0x0000000408087c24 */ /* 0x002fca000f8e0203 */
[----:B---3--:R-:W-:-:S13]  /*00c0*/  ISETP.GE.OR P0, PT, R8, UR6, P0 ;  /* 0x0000000608007c0c */ /* 0x008fda0008706670 */
[----:B------:R-:W-:Y:S05]  /*00d0*/  @P0 EXIT ;  /* 0x000000000000094d */ /* 0x000fea0003800000 */
[----:B------:R-:W0:Y:S01]  /*00e0*/  LDC R9, c[0x0][0x3cc] ;  /* 0x0000f300ff097b82 */ /* 0x000e220000000800 */
[----:B------:R-:W1:Y:S01]  /*00f0*/  LDCU UR4, c[0x0][0x3c0] ;  /* 0x00007800ff0477ac */ /* 0x000e620008000800 */
[----:B------:R-:W2:Y:S01]  /*0100*/  LDCU.64 UR6, c[0x0][0x358] ;  /* 0x00006b00ff0677ac */ /* 0x000ea20008000a00 */
[----:B-1----:R-:W-:Y:S01]  /*0110*/  IMAD R11, R0, UR4, RZ ;  /* 0x00000004000b7c24 */ /* 0x002fe2000f8e02ff */
[----:B0-----:R-:W-:Y:S01]  /*0120*/  ISETP.GE.AND P0, PT, R9, 0x1, PT ;  /* 0x000000010900780c */ /* 0x001fe20003f06270 */
[----:B------:R-:W-:-:S05]  /*0130*/  IMAD R12, R8, R9, RZ ;  /* 0x00000009080c7224 */ /* 0x000fca00078e02ff */
[----:B------:R-:W-:Y:S02]  /*0140*/  IADD3 R10, P1, PT, R11, R12, RZ ;  /* 0x0000000c0b0a7210 */ /* 0x000fe40007f3e0ff */
[----:B------:R-:W-:-:S04]  /*0150*/  SHF.R.S32.HI R13, RZ, 0x1f, R12 ;  /* 0x0000001fff0d7819 */ /* 0x000fc8000001140c */
[----:B------:R-:W-:Y:S01]  /*0160*/  LEA.HI.X.SX32 R11, R11, R13, 0x1, P1 ;  /* 0x0000000d0b0b7211 */ /* 0x000fe200008f0eff */
[----:B--2---:R-:W-:Y:S06]  /*0170*/  @!P0 BRA `(.L_x_0) ;  /* 0x0000000800088947 */ /* 0x004fec0003800000 */
[----:B------:R-:W0:Y:S08]  /*0180*/  LDC.64 R4, c[0x0][0x398] ;  /* 0x0000e600ff047b82 */ /* 0x000e300000000a00 */
[----:B------:R-:W1:Y:S01]  /*0190*/  LDC.64 R2, c[0x0][0x380] ;  /* 0x0000e000ff027b82 */ /* 0x000e620000000a00 */
[----:B0-----:R-:W-:-:S06]  /*01a0*/  IMAD.WIDE R4, R8, 0x4, R4 ;  /* 0x0000000408047825 */ /* 0x001fcc00078e0204 */
[----:B------:R-:W2:Y:S01]  /*01b0*/  LDG.E R5, desc[UR6][R4.64] ;  /* 0x0000000604057981 */ /* 0x000ea2000c1e1900 */
[----:B-1----:R-:W-:-:S06]  /*01c0*/  IMAD.WIDE R2, R8, 0x8, R2 ;  /* 0x0000000808027825 */ /* 0x002fcc00078e0202 */
[----:B------:R-:W5:Y:S01]  /*01d0*/  LDG.E.64 R2, desc[UR6][R2.64] ;  /* 0x0000000602027981 */ /* 0x000f62000c1e1b00 */
[C---:B------:R-:W-:Y:S01]  /*01e0*/  ISETP.GE.U32.AND P1, PT, R9.reuse, 0x10, PT ;  /* 0x000000100900780c */ /* 0x040fe20003f26070 */
[----:B------:R-:W-:Y:S01]  /*01f0*/  IMAD.MOV.U32 R17, RZ, RZ, RZ ;  /* 0x000000ffff117224 */ /* 0x000fe200078e00ff */
[----:B------:R-:W-:-:S04]  /*0200*/  LOP3.LUT R14, R9, 0xf, RZ, 0xc0, !PT ;  /* 0x0000000f090e7812 */ /* 0x000fc800078ec0ff */
[----:B------:R-:W-:Y:S01]  /*0210*/  ISETP.NE.AND P0, PT, R14, RZ, PT ;  /* 0x000000ff0e00720c */ /* 0x000fe20003f05270 */
[----:B--2---:R-:W-:-:S05]  /*0220*/  IMAD R15, R0, R5, RZ ;  /* 0x00000005000f7224 */ /* 0x004fca00078e02ff */
[----:B------:R-:W-:Y:S01]  /*0230*/  SHF.R.S32.HI R19, RZ, 0x1f, R15 ;  /* 0x0000001fff137819 */ /* 0x000fe2000001140f */
[----:B------:R-:W-:Y:S06]  /*0240*/  @!P1 BRA `(.L_x_1) ;  /* 0x0000000000cc9947 */ /* 0x000fec0003800000 */
[----:B------:R-:W0:Y:S01]  /*0250*/  LDCU.64 UR4, c[0x0][0x3b0] ;  /* 0x00007600ff0477ac */ /* 0x000e220008000a00 */
[----:B------:R-:W-:Y:S02]  /*0260*/  LOP3.LUT R17, R9, 0x7ffffff0, RZ, 0xc0, !PT ;  /* 0x7ffffff009117812 */ /* 0x000fe400078ec0ff */
[----:B-----5:R-:W-:-:S03]  /*0270*/  IADD3 R20, P1, P2, R15, 0x7, R2 ;  /* 0x000000070f147810 */ /* 0x020fc60007a3e002 */
[----:B------:R-:W-:Y:S01]  /*0280*/  IMAD.MOV R16, RZ, RZ, -R17 ;  /* 0x000000ffff107224 */ /* 0x000fe200078e0a11 */
[----:B------:R-:W-:Y:S02]  /*0290*/  IADD3.X R21, PT, PT, R19, RZ, R3, P1, P2 ;  /* 0x000000ff13157210 */ /* 0x000fe40000fe4403 */
[----:B0-----:R-:W-:-:S04]  /*02a0*/  IADD3 R18, P3, PT, R10, UR4, RZ ;  /* 0x000000040a127c10 */ /* 0x001fc8000ff7e0ff */
[----:B------:R-:W-:-:S04]  /*02b0*/  IADD3 R18, P4, PT, R18, 0x7, RZ ;  /* 0x0000000712127810 */ /* 0x000fc80007f9e0ff */
[----:B------:R-:W-:-:S09]  /*02c0*/  IADD3.X R29, PT, PT, RZ, UR5, R11, P4, P3 ;  /* 0x00000005ff1d7c10 */ /* 0x000fd2000a7e640b */
.L_x_2:
[----:B------:R-:W-:Y:S02]  /*02d0*/  IMAD.MOV.U32 R4, RZ, RZ, R20 ;  /* 0x000000ffff047224 */ /* 0x000fe400078e0014 */
[----:B------:R-:W-:-:S05]  /*02e0*/  IMAD.MOV.U32 R5, RZ, RZ, R21 ;  /* 0x000000ffff057224 */ /* 0x000fca00078e0015 */
[----:B------:R-:W2:Y:S01]  /*02f0*/  LDG.E.U8 R21, desc[UR6][R4.64+-0x7] ;  /* 0xfffff90604157981 */ /* 0x000ea2000c1e1100 */
[----:B-1----:R-:W-:Y:S02]  /*0300*/  IMAD.MOV.U32 R6, RZ, RZ, R18 ;  /* 0x000000ffff067224 */ /* 0x002fe400078e0012 */
[----:B------:R-:W-:-:S05]  /*0310*/  IMAD.MOV.U32 R7, RZ, RZ, R29 ;  /* 0x000000ffff077224 */ /* 0x000fca00078e001d */
[----:B--2---:R0:W-:Y:S04]  /*0320*/  STG.E.U8 desc[UR6][R6.64+-0x7], R21 ;  /* 0xfffff91506007986 */ /* 0x0041e8000c101106 */
[----:B------:R-:W2:Y:S04]  /*0330*/  LDG.E.U8 R23, desc[UR6][R4.64+-0x6] ;  /* 0xfffffa0604177981 */ /* 0x000ea8000c1e1100 */
[----:B--2---:R1:W-:Y:S04]  /*0340*/  STG.E.U8 desc[UR6][R6.64+-0x6], R23 ;  /* 0xfffffa1706007986 */ /* 0x0043e8000c101106 */
[----:B------:R-:W2:Y:S04]  /*0350*/  LDG.E.U8 R25, desc[UR6][R4.64+-0x5] ;  /* 0xfffffb0604197981 */ /* 0x000ea8000c1e1100 */
[----:B--2---:R2:W-:Y:S04]  /*0360*/  STG.E.U8 desc[UR6][R6.64+-0x5], R25 ;  /* 0xfffffb1906007986 */ /* 0x0045e8000c101106 */
[----:B------:R-:W3:Y:S04]  /*0370*/  LDG.E.U8 R27, desc[UR6][R4.64+-0x4] ;  /* 0xfffffc06041b7981 */ /* 0x000ee8000c1e1100 */
[----:B---3--:R3:W-:Y:S04]  /*0380*/  STG.E.U8 desc[UR6][R6.64+-0x4], R27 ;  /* 0xfffffc1b06007986 */ /* 0x0087e8000c101106 */
[----:B------:R-:W4:Y:S04]  /*0390*/  LDG.E.U8 R29, desc[UR6][R4.64+-0x3] ;  /* 0xfffffd06041d7981 */ /* 0x000f28000c1e1100 */
[----:B----4-:R4:W-:Y:S04]  /*03a0*/  STG.E.U8 desc[UR6][R6.64+-0x3], R29 ;  /* 0xfffffd1d06007986 */ /* 0x0109e8000c101106 */
[----:B------:R-:W5:Y:S04]  /*03b0*/  LDG.E.U8 R18, desc[UR6][R4.64+-0x2] ;  /* 0xfffffe0604127981 */ /* 0x000f68000c1e1100 */
[----:B-----5:R5:W-:Y:S04]  /*03c0*/  STG.E.U8 desc[UR6][R6.64+-0x2], R18 ;  /* 0xfffffe1206007986 */ /* 0x020be8000c101106 */
[----:B0-----:R-:W2:Y:S04]  /*03d0*/  LDG.E.U8 R21, desc[UR6][R4.64+-0x1] ;  /* 0xffffff0604157981 */ /* 0x001ea8000c1e1100 */
[----:B--2---:R0:W-:Y:S04]  /*03e0*/  STG.E.U8 desc[UR6][R6.64+-0x1], R21 ;  /* 0xffffff1506007986 */ /* 0x0041e8000c101106 */
[----:B-1----:R-:W2:Y:S04]  /*03f0*/  LDG.E.U8 R23, desc[UR6][R4.64] ;  /* 0x0000000604177981 */ /* 0x002ea8000c1e1100 */
[----:B--2---:R1:W-:Y:S04]  /*0400*/  STG.E.U8 desc[UR6][R6.64], R23 ;  /* 0x0000001706007986 */ /* 0x0043e8000c101106 */
[----:B------:R-:W2:Y:S04]  /*0410*/  LDG.E.U8 R25, desc[UR6][R4.64+0x1] ;  /* 0x0000010604197981 */ /* 0x000ea8000c1e1100 */
[----:B--2---:R2:W-:Y:S04]  /*0420*/  STG.E.U8 desc[UR6][R6.64+0x1], R25 ;  /* 0x0000011906007986 */ /* 0x0045e8000c101106 */
[----:B---3--:R-:W3:Y:S04]  /*0430*/  LDG.E.U8 R27, desc[UR6][R4.64+0x2] ;  /* 0x00000206041b7981 */ /* 0x008ee8000c1e1100 */
[----:B---3--:R3:W-:Y:S04]  /*0440*/  STG.E.U8 desc[UR6][R6.64+0x2], R27 ;  /* 0x0000021b06007986 */ /* 0x0087e8000c101106 */
[----:B----4-:R-:W4:Y:S04]  /*0450*/  LDG.E.U8 R29, desc[UR6][R4.64+0x3] ;  /* 0x00000306041d7981 */ /* 0x010f28000c1e1100 */
[----:B----4-:R-:W-:Y:S04]  /*0460*/  STG.E.U8 desc[UR6][R6.64+0x3], R29 ;  /* 0x0000031d06007986 */ /* 0x010fe8000c101106 */
[----:B-----5:R-:W4:Y:S04]  /*0470*/  LDG.E.U8 R18, desc[UR6][R4.64+0x4] ;  /* 0x0000040604127981 */ /* 0x020f28000c1e1100 */
[----:B----4-:R4:W-:Y:S04]  /*0480*/  STG.E.U8 desc[UR6][R6.64+0x4], R18 ;  /* 0x0000041206007986 */ /* 0x0109e8000c101106 */
[----:B0-----:R-:W5:Y:S04]  /*0490*/  LDG.E.U8 R21, desc[UR6][R4.64+0x5] ;  /* 0x0000050604157981 */ /* 0x001f68000c1e1100 */
[----:B-----5:R0:W-:Y:S04]  /*04a0*/  STG.E.U8 desc[UR6][R6.64+0x5], R21 ;  /* 0x0000051506007986 */ /* 0x0201e8000c101106 */
[----:B-1----:R-:W5:Y:S04]  /*04b0*/  LDG.E.U8 R23, desc[UR6][R4.64+0x6] ;  /* 0x0000060604177981 */ /* 0x002f68000c1e1100 */
[----:B-----5:R1:W-:Y:S04]  /*04c0*/  STG.E.U8 desc[UR6][R6.64+0x6], R23 ;  /* 0x0000061706007986 */ /* 0x0203e8000c101106 */
[----:B--2---:R-:W2:Y:S04]  /*04d0*/  LDG.E.U8 R25, desc[UR6][R4.64+0x7] ;  /* 0x0000070604197981 */ /* 0x004ea8000c1e1100 */
[----:B--2---:R1:W-:Y:S04]  /*04e0*/  STG.E.U8 desc[UR6][R6.64+0x7], R25 ;  /* 0x0000071906007986 */ /* 0x0043e8000c101106 */
[----:B---3--:R-:W2:Y:S01]  /*04f0*/  LDG.E.U8 R27, desc[UR6][R4.64+0x8] ;  /* 0x00000806041b7981 */ /* 0x008ea2000c1e1100 */
[----:B------:R-:W-:Y:S01]  /*0500*/  VIADD R16, R16, 0x10 ;  /* 0x0000001010107836 */ /* 0x000fe20000000000 */
[----:B------:R-:W-:-:S02]  /*0510*/  IADD3 R20, P2, PT, R4, 0x10, RZ ;  /* 0x0000001004147810 */ /* 0x000fc40007f5e0ff */
[----:B----4-:R-:W-:Y:S02]  /*0520*/  IADD3 R18, P3, PT, R6, 0x10, RZ ;  /* 0x0000001006127810 */ /* 0x010fe40007f7e0ff */
[----:B------:R-:W-:Y:S01]  /*0530*/  ISETP.NE.AND P1, PT, R16, RZ, PT ;  /* 0x000000ff1000720c */ /* 0x000fe20003f25270 */
[----:B0-----:R-:W-:Y:S02]  /*0540*/  IMAD.X R21, RZ, RZ, R5, P2 ;  /* 0x000000ffff157224 */ /* 0x001fe400010e0605 */
[----:B------:R-:W-:Y:S01]  /*0550*/  IMAD.X R29, RZ, RZ, R7, P3 ;  /* 0x000000ffff1d7224 */ /* 0x000fe200018e0607 */
[----:B--2---:R1:W-:Y:S09]  /*0560*/  STG.E.U8 desc[UR6][R6.64+0x8], R27 ;  /* 0x0000081b06007986 */ /* 0x0043f2000c101106 */
[----:B------:R-:W-:Y:S05]  /*0570*/  @P1 BRA `(.L_x_2) ;  /* 0xfffffffc00541947 */ /* 0x000fea000383ffff */
.L_x_1:
[----:B------:R-:W-:Y:S05]  /*0580*/  @!P0 BRA `(.L_x_0) ;  /* 0x0000000400048947 */ /* 0x000fea0003800000 */
[----:B------:R-:W-:Y:S02]  /*0590*/  ISETP.GE.U32.AND P1, PT, R14, 0x8, PT ;  /* 0x000000080e00780c */ /* 0x000fe40003f26070 */
[----:B------:R-:W-:-:S04]  /*05a0*/  LOP3.LUT R16, R9, 0x7, RZ, 0xc0, !PT ;  /* 0x0000000709107812 */ /* 0x000fc800078ec0ff */
[----:B------:R-:W-:-:S07]  /*05b0*/  ISETP.NE.AND P0, PT, R16, RZ, PT ;  /* 0x000000ff1000720c */ /* 0x000fce0003f05270 */
[----:B------:R-:W-:Y:S06]  /*05c0*/  @!P1 BRA `(.L_x_3) ;  /* 0x0000000000589947 */ /* 0x000fec0003800000 */
[----:B-1---5:R-:W-:Y:S01]  /*05d0*/  IADD3 R6, P1, P2, R2, R17, R15 ;  /* 0x0000001102067210 */ /* 0x022fe20007a3e00f */
[----:B------:R-:W0:Y:S03]  /*05e0*/  LDCU.64 UR4, c[0x0][0x3b0] ;  /* 0x00007600ff0477ac */ /* 0x000e260008000a00 */
[----:B------:R-:W-:-:S05]  /*05f0*/  IADD3.X R7, PT, PT, R3, RZ, R19, P1, P2 ;  /* 0x000000ff03077210 */ /* 0x000fca0000fe4413 */
[----:B------:R-:W2:Y:S01]  /*0600*/  LDG.E.U8 R21, desc[UR6][R6.64] ;  /* 0x0000000606157981 */ /* 0x000ea2000c1e1100 */
[----:B0-----:R-:W-:-:S04]  /*0610*/  IADD3 R4, P1, P2, R10, UR4, R17 ;  /* 0x000000040a047c10 */ /* 0x001fc8000fa3e011 */
[----:B------:R-:W-:-:S05]  /*0620*/  IADD3.X R5, PT, PT, R11, UR5, RZ, P1, P2 ;  /* 0x000000050b057c10 */ /* 0x000fca0008fe44ff */
[----:B--2---:R0:W-:Y:S04]  /*0630*/  STG.E.U8 desc[UR6][R4.64], R21 ;  /* 0x0000001504007986 */ /* 0x0041e8000c101106 */
[----:B------:R-:W2:Y:S04]  /*0640*/  LDG.E.U8 R23, desc[UR6][R6.64+0x1] ;  /* 0x0000010606177981 */ /* 0x000ea8000c1e1100 */
[----:B--2---:R1:W-:Y:S04]  /*0650*/  STG.E.U8 desc[UR6][R4.64+0x1], R23 ;  /* 0x0000011704007986 */ /* 0x0043e8000c101106 */
[----:B------:R-:W2:Y:S04]  /*0660*/  LDG.E.U8 R25, desc[UR6][R6.64+0x2] ;  /* 0x0000020606197981 */ /* 0x000ea8000c1e1100 */
[----:B--2---:R2:W-:Y:S04]  /*0670*/  STG.E.U8 desc[UR6][R4.64+0x2], R25 ;  /* 0x0000021904007986 */ /* 0x0045e8000c101106 */
[----:B------:R-:W3:Y:S04]  /*0680*/  LDG.E.U8 R27, desc[UR6][R6.64+0x3] ;  /* 0x00000306061b7981 */ /* 0x000ee8000c1e1100 */
[----:B---3--:R2:W-:Y:S04]  /*0690*/  STG.E.U8 desc[UR6][R4.64+0x3], R27 ;  /* 0x0000031b04007986 */ /* 0x0085e8000c101106 */
[----:B------:R-:W3:Y:S04]  /*06a0*/  LDG.E.U8 R29, desc[UR6][R6.64+0x4] ;  /* 0x00000406061d7981 */ /* 0x000ee8000c1e1100 */
[----:B---3--:R2:W-:Y:S04]  /*06b0*/  STG.E.U8 desc[UR6][R4.64+0x4], R29 ;  /* 0x0000041d04007986 */ /* 0x0085e8000c101106 */
[----:B------:R-:W3:Y:S04]  /*06c0*/  LDG.E.U8 R14, desc[UR6][R6.64+0x5] ;  /* 0x00000506060e7981 */ /* 0x000ee8000c1e1100 */
[----:B---3--:R2:W-:Y:S04]  /*06d0*/  STG.E.U8 desc[UR6][R4.64+0x5], R14 ;  /* 0x0000050e04007986 */ /* 0x0085e8000c101106 */
[----:B0-----:R-:W3:Y:S04]  /*06e0*/  LDG.E.U8 R21, desc[UR6][R6.64+0x6] ;  /* 0x0000060606157981 */ /* 0x001ee8000c1e1100 */
[----:B---3--:R2:W-:Y:S04]  /*06f0*/  STG.E.U8 desc[UR6][R4.64+0x6], R21 ;  /* 0x0000061504007986 */ /* 0x0085e8000c101106 */
[----:B-1----:R-:W3:Y:S01]  /*0700*/  LDG.E.U8 R23, desc[UR6][R6.64+0x7] ;  /* 0x0000070606177981 */ /* 0x002ee2000c1e1100 */
[----:B------:R-:W-:-:S03]  /*0710*/  VIADD R17, R17, 0x8 ;  /* 0x0000000811117836 */ /* 0x000fc60000000000 */
[----:B---3--:R2:W-:Y:S04]  /*0720*/  STG.E.U8 desc[UR6][R4.64+0x7], R23 ;  /* 0x0000071704007986 */ /* 0x0085e8000c101106 */
.L_x_3:
[----:B------:R-:W-:Y:S05]  /*0730*/  @!P0 BRA `(.L_x_0) ;  /* 0x0000000000988947 */ /* 0x000fea0003800000 */
[----:B------:R-:W-:Y:S02]  /*0740*/  ISETP.GE.U32.AND P1, PT, R16, 0x4, PT ;  /* 0x000000041000780c */ /* 0x000fe40003f26070 */
[----:B--2---:R-:W-:-:S04]  /*0750*/  LOP3.LUT R14, R9, 0x3, RZ, 0xc0, !PT ;  /* 0x00000003090e7812 */ /* 0x004fc800078ec0ff */
[----:B------:R-:W-:-:S07]  /*0760*/  ISETP.NE.AND P0, PT, R14, RZ, PT ;  /* 0x000000ff0e00720c */ /* 0x000fce0003f05270 */
[----:B------:R-:W-:Y:S06]  /*0770*/  @!P1 BRA `(.L_x_4) ;  /* 0x0000000000389947 */ /* 0x000fec0003800000 */
[----:B-----5:R-:W-:Y:S01]  /*0780*/  IADD3 R4, P1, P2, R2, R17, R15 ;  /* 0x0000001102047210 */ /* 0x020fe20007a3e00f */
[----:B------:R-:W1:Y:S03]  /*0790*/  LDCU.64 UR4, c[0x0][0x3b0] ;  /* 0x00007600ff0477ac */ /* 0x000e660008000a00 */
[----:B------:R-:W-:-:S05]  /*07a0*/  IADD3.X R5, PT, PT, R3, RZ, R19, P1, P2 ;  /* 0x000000ff03057210 */ /* 0x000fca0000fe4413 */
[----:B------:R-:W2:Y:S01]  /*07b0*/  LDG.E.U8 R21, desc[UR6][R4.64] ;  /* 0x0000000604157981 */ /* 0x000ea2000c1e1100 */
[----:B-1----:R-:W-:-:S04]  /*07c0*/  IADD3 R6, P1, P2, R10, UR4, R17 ;  /* 0x000000040a067c10 */ /* 0x002fc8000fa3e011 */
[----:B------:R-:W-:-:S05]  /*07d0*/  IADD3.X R7, PT, PT, R11, UR5, RZ, P1, P2 ;  /* 0x000000050b077c10 */ /* 0x000fca0008fe44ff */
[----:B--2---:R0:W-:Y:S04]  /*07e0*/  STG.E.U8 desc[UR6][R6.64], R21 ;  /* 0x0000001506007986 */ /* 0x0041e8000c101106 */
[----:B------:R-:W2:Y:S04]  /*07f0*/  LDG.E.U8 R23, desc[UR6][R4.64+0x1] ;  /* 0x0000010604177981 */ /* 0x000ea8000c1e1100 */
[----:B--2---:R0:W-:Y:S04]  /*0800*/  STG.E.U8 desc[UR6][R6.64+0x1], R23 ;  /* 0x0000011706007986 */ /* 0x0041e8000c101106 */
[----:B------:R-:W2:Y:S04]  /*0810*/  LDG.E.U8 R25, desc[UR6][R4.64+0x2] ;  /* 0x0000020604197981 */ /* 0x000ea8000c1e1100 */
[----:B--2---:R0:W-:Y:S04]  /*0820*/  STG.E.U8 desc[UR6][R6.64+0x2], R25 ;  /* 0x0000021906007986 */ /* 0x0041e8000c101106 */
[----:B------:R-:W2:Y:S01]  /*0830*/  LDG.E.U8 R27, desc[UR6][R4.64+0x3] ;  /* 0x00000306041b7981 */ /* 0x000ea2000c1e1100 */
[----:B------:R-:W-:-:S03]  /*0840*/  VIADD R17, R17, 0x4 ;  /* 0x0000000411117836 */ /* 0x000fc60000000000 */
[----:B--2---:R0:W-:Y:S04]  /*0850*/  STG.E.U8 desc[UR6][R6.64+0x3], R27 ;  /* 0x0000031b06007986 */ /* 0x0041e8000c101106 */
.L_x_4:
[----:B------:R-:W-:Y:S05]  /*0860*/  @!P0 BRA `(.L_x_0) ;  /* 0x00000000004c8947 */ /* 0x000fea0003800000 */
[----:B------:R-:W2:Y:S01]  /*0870*/  LDCU.64 UR4, c[0x0][0x3b0] ;  /* 0x00007600ff0477ac */ /* 0x000ea20008000a00 */
[----:B-----5:R-:W-:Y:S01]  /*0880*/  IADD3 R15, P2, P3, R2, R15, R17 ;  /* 0x0000000f020f7210 */ /* 0x020fe20007b5e011 */
[----:B------:R-:W-:-:S03]  /*0890*/  IMAD.MOV R14, RZ, RZ, -R14 ;  /* 0x000000ffff0e7224 */ /* 0x000fc600078e0a0e */
[----:B------:R-:W-:Y:S02]  /*08a0*/  IADD3.X R4, PT, PT, R3, R19, RZ, P2, P3 ;  /* 0x0000001303047210 */ /* 0x000fe400017e64ff */
[----:B--2---:R-:W-:-:S04]  /*08b0*/  IADD3 R10, P0, P1, R10, UR4, R17 ;  /* 0x000000040a0a7c10 */ /* 0x004fc8000f91e011 */
[----:B------:R-:W-:-:S09]  /*08c0*/  IADD3.X R11, PT, PT, R11, UR5, RZ, P0, P1 ;  /* 0x000000050b0b7c10 */ /* 0x000fd200087e24ff */
.L_x_5:
[----:B---3--:R-:W-:Y:S02]  /*08d0*/  IMAD.MOV.U32 R2, RZ, RZ, R15 ;  /* 0x000000ffff027224 */ /* 0x008fe400078e000f */
[----:B------:R-:W-:-:S05]  /*08e0*/  IMAD.MOV.U32 R3, RZ, RZ, R4 ;  /* 0x000000ffff037224 */ /* 0x000fca00078e0004 */
[----:B------:R2:W3:Y:S01]  /*08f0*/  LDG.E.U8 R5, desc[UR6][R2.64] ;  /* 0x0000000602057981 */ /* 0x0004e2000c1e1100 */
[----:B------:R-:W-:Y:S01]  /*0900*/  VIADD R14, R14, 0x1 ;  /* 0x000000010e0e7836 */ /* 0x000fe20000000000 */
[----:B------:R-:W-:-:S04]  /*0910*/  IADD3 R15, P2, PT, R15, 0x1, RZ ;  /* 0x000000010f0f7810 */ /* 0x000fc80007f5e0ff */
[----:B------:R-:W-:Y:S01]  /*0920*/  ISETP.NE.AND P0, PT, R14, RZ, PT ;  /* 0x000000ff0e00720c */ /* 0x000fe20003f05270 */
[----:B------:R-:W-:Y:S02]  /*0930*/  IMAD.X R4, RZ, RZ, R4, P2 ;  /* 0x000000ffff047224 */ /* 0x000fe400010e0604 */
[----:B--2---:R-:W-:Y:S01]  /*0940*/  IMAD.MOV.U32 R2, RZ, RZ, R10 ;  /* 0x000000ffff027224 */ /* 0x004fe200078e000a */
[----:B------:R-:W-:Y:S01]  /*0950*/  IADD3 R10, P1, PT, R10, 0x1, RZ ;  /* 0x000000010a0a7810 */ /* 0x000fe20007f3e0ff */
[----:B------:R-:W-:-:S04]  /*0960*/  IMAD.MOV.U32 R3, RZ, RZ, R11 ;  /* 0x000000ffff037224 */ /* 0x000fc800078e000b */
[----:B------:R-:W-:Y:S01]  /*0970*/  IMAD.X R11, RZ, RZ, R11, P1 ;  /* 0x000000ffff0b7224 */ /* 0x000fe200008e060b */
[----:B---3--:R3:W-:Y:S03]  /*0980*/  STG.E.U8 desc[UR6][R2.64], R5 ;  /* 0x0000000502007986 */ /* 0x0087e6000c101106 */
[----:B------:R-:W-:Y:S05]  /*0990*/  @P0 BRA `(.L_x_5) ;  /* 0xfffffffc00cc0947 */ /* 0x000fea000383ffff */
.L_x_0:
[----:B------:R-:W-:-:S06]  /*09a0*/  USHF.R.U32.HI UR4, URZ, 0x1, UR8 ;  /* 0x00000001ff047899 */ /* 0x000fcc0008011608 */
[----:B------:R-:W-:-:S13]  /*09b0*/  ISETP.GE.U32.AND P0, PT, R0, UR4, PT ;  /* 0x0000000400007c0c */ /* 0x000fda000bf06070 */
[----:B------:R-:W-:Y:S05]  /*09c0*/  @P0 EXIT ;  /* 0x000000000000094d */ /* 0x000fea0003800000 */
[----:B01----:R-:W0:Y:S01]  /*09d0*/  LDC.64 R6, c[0x0][0x3a8] ;  /* 0x0000ea00ff067b82 */ /* 0x003e220000000a00 */
[----:B------:R-:W1:Y:S01]  /*09e0*/  LDCU UR4, c[0x0][0x3c4] ;  /* 0x00007880ff0477ac */ /* 0x000e620008000800 */
[----:B------:R-:W4:Y:S06]  /*09f0*/  LDCU.64 UR8, c[0x0][0x3b8] ;  /* 0x00007700ff0877ac */ /* 0x000f2c0008000a00 */
[----:B--23--:R-:W2:Y:S08]  /*0a00*/  LDC.64 R4, c[0x0][0x3a0] ;  /* 0x0000e800ff047b82 */ /* 0x00ceb00000000a00 */
[----:B-----5:R-:W3:Y:S01]  /*0a10*/  LDC.64 R2, c[0x0][0x388] ;  /* 0x0000e200ff027b82 */ /* 0x020ee20000000a00 */
[----:B0-----:R-:W-:-:S06]  /*0a20*/  IMAD.WIDE R6, R8, 0x4, R6 ;  /* 0x0000000408067825 */ /* 0x001fcc00078e0206 */
[----:B------:R0:W5:Y:S01]  /*0a30*/  LDG.E R7, desc[UR6][R6.64] ;  /* 0x0000000606077981 */ /* 0x000162000c1e1900 */
[----:B--2---:R-:W-:-:S05]  /*0a40*/  IMAD.WIDE R4, R8, 0x4, R4 ;  /* 0x0000000408047825 */ /* 0x004fca00078e0204 */
[----:B------:R0:W5:Y:S01]  /*0a50*/  LDG.E R15, desc[UR6][R4.64] ;  /* 0x00000006040f7981 */ /* 0x000162000c1e1900 */
[----:B------:R-:W-:Y:S01]  /*0a60*/  ISETP.GE.AND P0, PT, R9, 0x2, PT ;  /* 0x000000020900780c */ /* 0x000fe20003f06270 */
[----:B-1----:R-:W-:-:S05]  /*0a70*/  IMAD R11, R0, UR4, RZ ;  /* 0x00000004000b7c24 */ /* 0x002fca000f8e02ff */
[--C-:B----4-:R-:W-:Y:S02]  /*0a80*/  IADD3 R12, P1, P2, R12, UR8, R11.reuse ;  /* 0x000000080c0c7c10 */ /* 0x110fe4000fa3e00b */
[----:B------:R-:W-:Y:S01]  /*0a90*/  SHF.R.S32.HI R10, RZ, 0x1f, R11 ;  /* 0x0000001fff0a7819 */ /* 0x000fe2000001140b */
[----:B---3--:R-:W-:-:S03]  /*0aa0*/  IMAD.WIDE R2, R8, 0x8, R2 ;  /* 0x0000000808027825 */ /* 0x008fc600078e0202 */
[----:B------:R-:W-:Y:S01]  /*0ab0*/  IADD3.X R13, PT, PT, R13, UR9, R10, P1, P2 ;  /* 0x000000090d0d7c10 */ /* 0x000fe20008fe440a */
[----:B0-----:R-:W-:Y:S06]  /*0ac0*/  @!P0 EXIT ;  /* 0x000000000000894d */ /* 0x001fec0003800000 */
[----:B------:R-:W0:Y:S01]  /*0ad0*/  LDC.64 R4, c[0x0][0x390] ;  /* 0x0000e400ff047b82 */ /* 0x000e220000000a00 */
[----:B------:R-:W5:Y:S01]  /*0ae0*/  LDG.E.64 R2, desc[UR6][R2.64] ;  /* 0x0000000602027981 */ /* 0x000f62000c1e1b00 */
[----:B------:R-:W-:Y:S01]  /*0af0*/  LEA.HI R14, R9, R9, RZ, 0x1 ;  /* 0x00000009090e7211 */ /* 0x000fe200078f08ff */
[C---:B-----5:R-:W-:Y:S02]  /*0b00*/  IMAD R15, R0.reuse, R15, RZ ;  /* 0x0000000f000f7224 */ /* 0x060fe400078e02ff */
[----:B------:R-:W-:Y:S01]  /*0b10*/  IMAD R17, R0, R7, RZ ;  /* 0x0000000700117224 */ /* 0x000fe200078e02ff */
[----:B------:R-:W-:Y:S01]  /*0b20*/  SHF.R.S32.HI R14, RZ, 0x1, R14 ;  /* 0x00000001ff0e7819 */ /* 0x000fe2000001140e */
[----:B------:R-:W-:Y:S01]  /*0b30*/  IMAD.MOV.U32 R23, RZ, RZ, RZ ;  /* 0x000000ffff177224 */ /* 0x000fe200078e00ff */
[----:B------:R-:W-:Y:S02]  /*0b40*/  SHF.R.S32.HI R19, RZ, 0x1f, R15 ;  /* 0x0000001fff137819 */ /* 0x000fe4000001140f */
[C---:B------:R-:W-:Y:S01]  /*0b50*/  LOP3.LUT R16, R14.reuse, 0x7, RZ, 0xc0, !PT ;  /* 0x000000070e107812 */ /* 0x040fe200078ec0ff */
[----:B------:R-:W-:Y:S01]  /*0b60*/  VIADD R6, R14, 0xffffffff ;  /* 0xffffffff0e067836 */ /* 0x000fe20000000000 */
[----:B------:R-:W-:-:S02]  /*0b70*/  SHF.R.S32.HI R21, RZ, 0x1f, R17 ;  /* 0x0000001fff157819 */ /* 0x000fc40000011411 */
[----:B------:R-:W-:Y:S02]  /*0b80*/  ISETP.NE.AND P0, PT, R16, RZ, PT ;  /* 0x000000ff1000720c */ /* 0x000fe40003f05270 */
[----:B------:R-:W-:Y:S01]  /*0b90*/  ISETP.GE.U32.AND P1, PT, R6, 0x7, PT ;  /* 0x000000070600780c */ /* 0x000fe20003f26070 */
[----:B0-----:R-:W-:-:S06]  /*0ba0*/  IMAD.WIDE R4, R8, 0x8, R4 ;  /* 0x0000000808047825 */ /* 0x001fcc00078e0204 */
[----:B------:R-:W5:Y:S06]  /*0bb0*/  LDG.E.64 R4, desc[UR6][R4.64] ;  /* 0x0000000604047981 */ /* 0x000f6c000c1e1b00 */
[----:B------:R-:W-:Y:S05]  /*0bc0*/  @!P1 BRA `(.L_x_6) ;  /* 0x0000000000cc9947 */ /* 0x000fea0003800000 */
[----:B------:R-:W-:Y:S01]  /*0bd0*/  LOP3.LUT R23, R14, 0x3ffffff8, RZ, 0xc0, !PT ;  /* 0x3ffffff80e177812 */ /* 0x000fe200078ec0ff */
[----:B------:R-:W-:Y:S01]  /*0be0*/  UMOV UR4, URZ ;  /* 0x000000ff00047c82 */ /* 0x000fe20008000000 */
[----:B------:R-:W-:Y:S02]  /*0bf0*/  IADD3 R22, P1, P2, R15, 0x3, R2 ;  /* 0x000000030f167810 */ /* 0x000fe40007a3e002 */
[----:B-----5:R-:W-:Y:S01]  /*0c00*/  IADD3 R20, P3, P4, R17, 0x3, R4 ;  /* 0x0000000311147810 */ /* 0x020fe20007c7e004 */
[----:B------:R-:W-:Y:S01]  /*0c10*/  IMAD.MOV R0, RZ, RZ, -R23 ;  /* 0x000000ffff007224 */ /* 0x000fe200078e0a17 */
[----:B------:R-:W-:Y:S02]  /*0c20*/  IADD3.X R7, PT, PT, R19, RZ, R3, P1, P2 ;  /* 0x000000ff13077210 */ /* 0x000fe40000fe4403 */
[----:B------:R-:W-:-:S09]  /*0c30*/  IADD3.X R11, PT, PT, R21, RZ, R5, P3, P4 ;  /* 0x000000ff150b7210 */ /* 0x000fd20001fe8405 */
.L_x_7:
[----:B------:R-:W-:-:S05]  /*0c40*/  IMAD.MOV.U32 R6, RZ, RZ, R22 ;  /* 0x000000ffff067224 */ /* 0x000fca00078e0016 */
[----:B0-----:R-:W2:Y:S01]  /*0c50*/  LDG.E.U8 R25, desc[UR6][R6.64+-0x3] ;  /* 0xfffffd0606197981 */ /* 0x001ea2000c1e1100 */
[----:B------:R-:W-:Y:S01]  /*0c60*/  IADD3 R8, P1, PT, R12, UR4, RZ ;  /* 0x000000040c087c10 */ /* 0x000fe2000ff3e0ff */
[----:B------:R-:W-:-:S04]  /*0c70*/  IMAD.MOV.U32 R10, RZ, RZ, R20 ;  /* 0x000000ffff0a7224 */ /* 0x000fc800078e0014 */
[----:B------:R-:W-:-:S05]  /*0c80*/  IMAD.X R9, RZ, RZ, R13, P1 ;  /* 0x000000ffff097224 */ /* 0x000fca00008e060d */
        /* <DEDUP_REMOVED lines=29> */
[----:B---3--:R1:W2:Y:S01]  /*0e60*/  LDG.E.U8 R18, desc[UR6][R10.64+0x4] ;  /* 0x000004060a127981 */ /* 0x0082a2000c1e1100 */
[----:B------:R-:W-:Y:S01]  /*0e70*/  VIADD R0, R0, 0x8 ;  /* 0x0000000800007836 */ /* 0x000fe20000000000 */
[----:B----4-:R-:W-:Y:S01]  /*0e80*/  IADD3 R22, P2, PT, R6, 0x8, RZ ;  /* 0x0000000806167810 */ /* 0x010fe20007f5e0ff */
[----:B------:R-:W-:Y:S01]  /*0e90*/  UIADD3 UR4, UPT, UPT, UR4, 0x10, URZ ;  /* 0x0000001004047890 */ /* 0x000fe2000fffe0ff */
[----:B------:R-:W-:-:S02]  /*0ea0*/  IADD3 R20, P3, PT, R10, 0x8, RZ ;  /* 0x000000080a147810 */ /* 0x000fc40007f7e0ff */
[----:B------:R-:W-:Y:S01]  /*0eb0*/  ISETP.NE.AND P1, PT, R0, RZ, PT ;  /* 0x000000ff0000720c */ /* 0x000fe20003f25270 */
[----:B------:R-:W-:Y:S02]  /*0ec0*/  IMAD.X R7, RZ, RZ, R7, P2 ;  /* 0x000000ffff077224 */ /* 0x000fe400010e0607 */
[----:B-1----:R-:W-:Y:S01]  /*0ed0*/  IMAD.X R11, RZ, RZ, R11, P3 ;  /* 0x000000ffff0b7224 */ /* 0x002fe200018e060b */
[----:B--2---:R0:W-:Y:S09]  /*0ee0*/  STG.E.U8 desc[UR6][R8.64+0xf], R18 ;  /* 0x00000f1208007986 */ /* 0x0041f2000c101106 */
[----:B------:R-:W-:Y:S05]  /*0ef0*/  @P1 BRA `(.L_x_7) ;  /* 0xfffffffc00501947 */ /* 0x000fea000383ffff */
.L_x_6:
[----:B------:R-:W-:Y:S05]  /*0f00*/  @!P0 EXIT ;  /* 0x000000000000894d */ /* 0x000fea0003800000 */
[----:B------:R-:W-:Y:S02]  /*0f10*/  ISETP.GE.U32.AND P1, PT, R16, 0x4, PT ;  /* 0x000000041000780c */ /* 0x000fe40003f26070 */
[----:B------:R-:W-:-:S04]  /*0f20*/  LOP3.LUT R20, R14, 0x3, RZ, 0xc0, !PT ;  /* 0x000000030e147812 */ /* 0x000fc800078ec0ff */
[----:B------:R-:W-:-:S07]  /*0f30*/  ISETP.NE.AND P0, PT, R20, RZ, PT ;  /* 0x000000ff1400720c */ /* 0x000fce0003f05270 */
[----:B------:R-:W-:Y:S06]  /*0f40*/  @!P1 BRA `(.L_x_8) ;  /* 0x00000000005c9947 */ /* 0x000fec0003800000 */
[----:B------:R-:W-:-:S04]  /*0f50*/  IADD3 R10, P1, P2, R2, R23, R15 ;  /* 0x00000017020a7210 */ /* 0x000fc80007a3e00f */
[----:B------:R-:W-:-:S05]  /*0f60*/  IADD3.X R11, PT, PT, R3, RZ, R19, P1, P2 ;  /* 0x000000ff030b7210 */ /* 0x000fca0000fe4413 */
[----:B0-----:R-:W2:Y:S01]  /*0f70*/  LDG.E.U8 R25, desc[UR6][R10.64] ;  /* 0x000000060a197981 */ /* 0x001ea2000c1e1100 */
[----:B------:R-:W-:Y:S02]  /*0f80*/  LEA R6, P1, R23, R12, 0x1 ;  /* 0x0000000c17067211 */ /* 0x000fe400078208ff */
[----:B-----5:R-:W-:-:S03]  /*0f90*/  IADD3 R8, P2, P3, R4, R23, R17 ;  /* 0x0000001704087210 */ /* 0x020fc60007b5e011 */
[----:B------:R-:W-:Y:S01]  /*0fa0*/  IMAD.X R7, RZ, RZ, R13, P1 ;  /* 0x000000ffff077224 */ /* 0x000fe200008e060d */
[----:B------:R-:W-:-:S04]  /*0fb0*/  IADD3.X R9, PT, PT, R5, RZ, R21, P2, P3 ;  /* 0x000000ff05097210 */ /* 0x000fc800017e6415 */
        /* <DEDUP_REMOVED lines=16> */
.L_x_8:
[----:B------:R-:W-:Y:S05]  /*10c0*/  @!P0 EXIT ;  /* 0x000000000000894d */ /* 0x000fea0003800000 */
[----:B------:R-:W-:Y:S02]  /*10d0*/  ISETP.NE.AND P1, PT, R20, 0x1, PT ;  /* 0x000000011400780c */ /* 0x000fe40003f25270 */
[----:B------:R-:W-:-:S04]  /*10e0*/  LOP3.LUT R14, R14, 0x1, RZ, 0xc0, !PT ;  /* 0x000000010e0e7812 */ /* 0x000fc800078ec0ff */
[----:B------:R-:W-:-:S07]  /*10f0*/  ISETP.NE.U32.AND P0, PT, R14, 0x1, PT ;  /* 0x000000010e00780c */ /* 0x000fce0003f05070 */
[----:B------:R-:W-:Y:S06]  /*1100*/  @!P1 BRA `(.L_x_9) ;  /* 0x00000000004c9947 */ /* 0x000fec0003800000 */
[----:B0-----:R-:W-:-:S04]  /*1110*/  IADD3 R8, P1, P2, R2, R23, R15 ;  /* 0x0000001702087210 */ /* 0x001fc80007a3e00f */
[----:B------:R-:W-:-:S05]  /*1120*/  IADD3.X R9, PT, PT, R3, RZ, R19, P1, P2 ;  /* 0x000000ff03097210 */ /* 0x000fca0000fe4413 */
[----:B--2---:R-:W2:Y:S01]  /*1130*/  LDG.E.U8 R27, desc[UR6][R8.64] ;  /* 0x00000006081b7981 */ /* 0x004ea2000c1e1100 */
[----:B------:R-:W-:Y:S01]  /*1140*/  IMAD.SHL.U32 R25, R23, 0x2, RZ ;  /* 0x0000000217197824 */ /* 0x000fe200078e00ff */
[----:B-----5:R-:W-:-:S04]  /*1150*/  IADD3 R6, P2, P3, R4, R23, R17 ;  /* 0x0000001704067210 */ /* 0x020fc80007b5e011 */
[----:B------:R-:W-:Y:S02]  /*1160*/  IADD3 R10, P1, PT, R25, R12, RZ ;  /* 0x0000000c190a7210 */ /* 0x000fe40007f3e0ff */
[----:B------:R-:W-:-:S03]  /*1170*/  IADD3.X R7, PT, PT, R5, RZ, R21, P2, P3 ;  /* 0x000000ff05077210 */ /* 0x000fc600017e6415 */
[----:B------:R-:W-:-:S05]  /*1180*/  IMAD.X R11, RZ, RZ, R13, P1 ;  /* 0x000000ffff0b7224 */ /* 0x000fca00008e060d */
[----:B--2---:R1:W-:Y:S04]  /*1190*/  STG.E.U8 desc[UR6][R10.64], R27 ;  /* 0x0000001b0a007986 */ /* 0x0043e8000c101106 */
[----:B------:R-:W2:Y:S01]  /*11a0*/  LDG.E.U8 R29, desc[UR6][R6.64] ;  /* 0x00000006061d7981 */ /* 0x000ea2000c1e1100 */
[----:B------:R-:W-:-:S05]  /*11b0*/  VIADD R25, R25, 0x2 ;  /* 0x0000000219197836 */ /* 0x000fca0000000000 */
[----:B------:R-:W-:Y:S01]  /*11c0*/  IADD3 R24, P1, PT, R25, R12, RZ ;  /* 0x0000000c19187210 */ /* 0x000fe20007f3e0ff */
[----:B--2---:R1:W-:Y:S04]  /*11d0*/  STG.E.U8 desc[UR6][R10.64+0x1], R29 ;  /* 0x0000011d0a007986 */ /* 0x0043e8000c101106 */
[----:B------:R-:W2:Y:S01]  /*11e0*/  LDG.E.U8 R0, desc[UR6][R8.64+0x1] ;  /* 0x0000010608007981 */ /* 0x000ea2000c1e1100 */
[----:B------:R-:W-:-:S05]  /*11f0*/  IMAD.X R25, RZ, RZ, R13, P1 ;  /* 0x000000ffff197224 */ /* 0x000fca00008e060d */
[----:B--2---:R1:W-:Y:S04]  /*1200*/  STG.E.U8 desc[UR6][R24.64], R0 ;  /* 0x0000000018007986 */ /* 0x0043e8000c101106 */
[----:B------:R-:W2:Y:S01]  /*1210*/  LDG.E.U8 R14, desc[UR6][R6.64+0x1] ;  /* 0x00000106060e7981 */ /* 0x000ea2000c1e1100 */
[----:B------:R-:W-:-:S03]  /*1220*/  VIADD R23, R23, 0x2 ;  /* 0x0000000217177836 */ /* 0x000fc60000000000 */
[----:B--2---:R1:W-:Y:S04]  /*1230*/  STG.E.U8 desc[UR6][R24.64+0x1], R14 ;  /* 0x0000010e18007986 */ /* 0x0043e8000c101106 */
.L_x_9:
[----:B------:R-:W-:Y:S05]  /*1240*/  @P0 EXIT ;  /* 0x000000000000094d */ /* 0x000fea0003800000 */
[----:B------:R-:W-:-:S04]  /*1250*/  IADD3 R2, P0, P1, R2, R23, R15 ;  /* 0x0000001702027210 */ /* 0x000fc8000791e00f */
[----:B------:R-:W-:-:S06]  /*1260*/  IADD3.X R3, PT, PT, R3, RZ, R19, P0, P1 ;  /* 0x000000ff03037210 */ /* 0x000fcc00007e2413 */
[----:B------:R-:W3:Y:S01]  /*1270*/  LDG.E.U8 R3, desc[UR6][R2.64] ;  /* 0x0000000602037981 */ /* 0x000ee2000c1e1100 */
[----:B------:R-:W-:Y:S02]  /*1280*/  LEA R12, P0, R23, R12, 0x1 ;  /* 0x0000000c170c7211 */ /* 0x000fe400078008ff */
[----:B-----5:R-:W-:-:S03]  /*1290*/  IADD3 R4, P1, P2, R4, R23, R17 ;  /* 0x0000001704047210 */ /* 0x020fc60007a3e011 */
[----:B------:R-:W-:Y:S01]  /*12a0*/  IMAD.X R13, RZ, RZ, R13, P0 ;  /* 0x000000ffff0d7224 */ /* 0x000fe200000e060d */
[----:B------:R-:W-:-:S04]  /*12b0*/  IADD3.X R5, PT, PT, R5, RZ, R21, P1, P2 ;  /* 0x000000ff05057210 */ /* 0x000fc80000fe4415 */
[----:B---3--:R-:W-:Y:S04]  /*12c0*/  STG.E.U8 desc[UR6][R12.64], R3 ;  /* 0x000000030c007986 */ /* 0x008fe8000c101106 */
[----:B------:R-:W3:Y:S04]  /*12d0*/  LDG.E.U8 R5, desc[UR6][R4.64] ;  /* 0x0000000604057981 */ /* 0x000ee8000c1e1100 */
[----:B---3--:R-:W-:Y:S01]  /*12e0*/  STG.E.U8 desc[UR6][R12.64+0x1], R5 ;  /* 0x000001050c007986 */ /* 0x008fe2000c101106 */
[----:B------:R-:W-:Y:S05]  /*12f0*/  EXIT ;  /* 0x000000000000794d */ /* 0x000fea0003800000 */
.L_x_10:
[----:B------:R-:W-:-:S00]  /*1300*/  BRA `(.L_x_10) ;  /* 0xfffffffc00fc7947 */ /* 0x000fc0000383ffff */
[----:B------:R-:W-:-:S00]  /*1310*/  NOP ;  /* 0x0000000000007918 */ /* 0x000fc00000000000 */
        /* <DEDUP_REMOVED lines=14> */
.L_x_11:


//--------------------- .nv.shared.reserved.0     --------------------------
	.section	.nv.shared.reserved.0,"aw",@nobits
	.weak		__nv_reservedSMEM_offset_0_alias
	.size		__nv_reservedSMEM_offset_0_alias, 0, 64
	.other		__nv_reservedSMEM_offset_0_alias,@"STO_CUDA_RESERVED_SHARED STV_DEFAULT"
__nv_reservedSMEM_offset_0_alias:
	.zero		0
	.zero		64


//--------------------- .nv.constant0._Z40stitch_y_uv_with_linesize_kernel_yuv420pPKPhS1_S1_PiS2_S2_S_S_iiiiii --------------------------
	.section	.nv.constant0._Z40stitch_y_uv_with_linesize_kernel_yuv420pPKPhS1_S1_PiS2_S2_S_S_iiiiii,"a",@progbits
	.sectionflags	@""
	.align	4
.nv.constant0._Z40stitch_y_uv_with_linesize_kernel_yuv420pPKPhS1_S1_PiS2_S2_S_S_iiiiii:
	.zero		984


//--------------------- SYMBOLS --------------------------

	.type		.nv.reservedSmem.offset0,@object
	.size		.nv.reservedSmem.offset0,0x4
